	.headerflags	@"EF_CUDA_TEXMODE_UNIFIED EF_CUDA_64BIT_ADDRESS EF_CUDA_ACCELERATORS EF_CUDA_SM90 EF_CUDA_VIRTUAL_SM(EF_CUDA_SM90)"
	.elftype	@"ET_EXEC"


//--------------------- .nv.info                  --------------------------
	.section	.nv.info,"",@"SHT_CUDA_INFO"
	.align	4


	//----- nvinfo : EIATTR_REGCOUNT
	.align		4
        /*0000*/ 	.byte	0x04, 0x2f
        /*0002*/ 	.short	(.L_1 - .L_0)
	.align		4
.L_0:
        /*0004*/ 	.word	index@(triton_poi_fused_add_convolution_3)
        /*0008*/ 	.word	0x00000012


	//----- nvinfo : EIATTR_MIN_STACK_SIZE
	.align		4
.L_1:
        /*000c*/ 	.byte	0x04, 0x12
        /*000e*/ 	.short	(.L_3 - .L_2)
	.align		4
.L_2:
        /*0010*/ 	.word	index@(triton_poi_fused_add_convolution_3)
        /*0014*/ 	.word	0x00000000


	//----- nvinfo : EIATTR_FRAME_SIZE
	.align		4
.L_3:
        /*0018*/ 	.byte	0x04, 0x11
        /*001a*/ 	.short	(.L_5 - .L_4)
	.align		4
.L_4:
        /*001c*/ 	.word	index@(triton_poi_fused_add_convolution_3)
        /*0020*/ 	.word	0x00000000


	//----- nvinfo : EIATTR_MIN_STACK_SIZE
	.align		4
.L_5:
        /*0024*/ 	.byte	0x04, 0x12
        /*0026*/ 	.short	(.L_7 - .L_6)
	.align		4
.L_6:
        /*0028*/ 	.word	index@(triton_poi_fused_add_convolution_3)
        /*002c*/ 	.word	0x00000000
.L_7:


//--------------------- .nv.info.triton_poi_fused_add_convolution_3 --------------------------
	.section	.nv.info.triton_poi_fused_add_convolution_3,"",@"SHT_CUDA_INFO"
	.sectionflags	@""
	.align	4


	//----- nvinfo : EIATTR_CUDA_API_VERSION
	.align		4
        /*0000*/ 	.byte	0x04, 0x37
        /*0002*/ 	.short	(.L_9 - .L_8)
.L_8:
        /*0004*/ 	.word	0x0000007c


	//----- nvinfo : EIATTR_KPARAM_INFO
	.align		4
.L_9:
        /*0008*/ 	.byte	0x04, 0x17
        /*000a*/ 	.short	(.L_11 - .L_10)
.L_10:
        /*000c*/ 	.word	0x00000000
        /*0010*/ 	.short	0x0004
        /*0012*/ 	.short	0x0020
        /*0014*/ 	.byte	0x00, 0xf0, 0x11, 0x00


	//----- nvinfo : EIATTR_KPARAM_INFO
	.align		4
.L_11:
        /*0018*/ 	.byte	0x04, 0x17
        /*001a*/ 	.short	(.L_13 - .L_12)
.L_12:
        /*001c*/ 	.word	0x00000000
        /*0020*/ 	.short	0x0003
        /*0022*/ 	.short	0x0018
        /*0024*/ 	.byte	0x00, 0xf4, 0x21, 0x00


	//----- nvinfo : EIATTR_KPARAM_INFO
	.align		4
.L_13:
        /*0028*/ 	.byte	0x04, 0x17
        /*002a*/ 	.short	(.L_15 - .L_14)
.L_14:
        /*002c*/ 	.word	0x00000000
        /*0030*/ 	.short	0x0002
        /*0032*/ 	.short	0x0010
        /*0034*/ 	.byte	0x00, 0xf4, 0x21, 0x00


	//----- nvinfo : EIATTR_KPARAM_INFO
	.align		4
.L_15:
        /*0038*/ 	.byte	0x04, 0x17
        /*003a*/ 	.short	(.L_17 - .L_16)
.L_16:
        /*003c*/ 	.word	0x00000000
        /*0040*/ 	.short	0x0001
        /*0042*/ 	.short	0x0008
        /*0044*/ 	.byte	0x00, 0xf4, 0x21, 0x00


	//----- nvinfo : EIATTR_KPARAM_INFO
	.align		4
.L_17:
        /*0048*/ 	.byte	0x04, 0x17
        /*004a*/ 	.short	(.L_19 - .L_18)
.L_18:
        /*004c*/ 	.word	0x00000000
        /*0050*/ 	.short	0x0000
        /*0052*/ 	.short	0x0000
        /*0054*/ 	.byte	0x00, 0xf4, 0x21, 0x00


	//----- nvinfo : EIATTR_SPARSE_MMA_MASK
	.align		4
.L_19:
        /*0058*/ 	.byte	0x03, 0x50
        /*005a*/ 	.short	0x0000


	//----- nvinfo : EIATTR_MAXREG_COUNT
	.align		4
        /*005c*/ 	.byte	0x03, 0x1b
        /*005e*/ 	.short	0x00ff


	//----- nvinfo : EIATTR_EXIT_INSTR_OFFSETS
	.align		4
        /*0060*/ 	.byte	0x04, 0x1c
        /*0062*/ 	.short	(.L_21 - .L_20)


	//   ....[0]....
.L_20:
        /*0064*/ 	.word	0x000001f0


	//   ....[1]....
        /*0068*/ 	.word	0x00000210


	//----- nvinfo : EIATTR_REQNTID
	.align		4
.L_21:
        /*006c*/ 	.byte	0x04, 0x10
        /*006e*/ 	.short	(.L_23 - .L_22)
.L_22:
        /*0070*/ 	.word	0x00000080
        /*0074*/ 	.word	0x00000001
        /*0078*/ 	.word	0x00000001


	//----- nvinfo : EIATTR_CBANK_PARAM_SIZE
	.align		4
.L_23:
        /*007c*/ 	.byte	0x03, 0x19
        /*007e*/ 	.short	0x0024


	//----- nvinfo : EIATTR_PARAM_CBANK
	.align		4
        /*0080*/ 	.byte	0x04, 0x0a
        /*0082*/ 	.short	(.L_25 - .L_24)
	.align		4
.L_24:
        /*0084*/ 	.word	index@(.nv.constant0.triton_poi_fused_add_convolution_3)
        /*0088*/ 	.short	0x0210
        /*008a*/ 	.short	0x0024


	//----- nvinfo : EIATTR_SW_WAR
	.align		4
.L_25:
        /*008c*/ 	.byte	0x04, 0x36
        /*008e*/ 	.short	(.L_27 - .L_26)
.L_26:
        /*0090*/ 	.word	0x00000008
.L_27:


//--------------------- .nv.callgraph             --------------------------
	.section	.nv.callgraph,"",@"SHT_CUDA_CALLGRAPH"
	.align	4
	.sectionentsize	8
	.align		4
        /*0000*/ 	.word	0x00000000
	.align		4
        /*0004*/ 	.word	0xffffffff
	.align		4
        /*0008*/ 	.word	0x00000000
	.align		4
        /*000c*/ 	.word	0xfffffffe
	.align		4
        /*0010*/ 	.word	0x00000000
	.align		4
        /*0014*/ 	.word	0xfffffffd
	.align		4
        /*0018*/ 	.word	0x00000000
	.align		4
        /*001c*/ 	.word	0xfffffffc


//--------------------- .text.triton_poi_fused_add_convolution_3 --------------------------
	.section	.text.triton_poi_fused_add_convolution_3,"ax",@progbits
	.align	128
        .global         triton_poi_fused_add_convolution_3
        .type           triton_poi_fused_add_convolution_3,@function
        .size           triton_poi_fused_add_convolution_3,(.L_x_1 - triton_poi_fused_add_convolution_3)
        .other          triton_poi_fused_add_convolution_3,@"STO_CUDA_ENTRY STV_DEFAULT"
triton_poi_fused_add_convolution_3:
.text.triton_poi_fused_add_convolution_3:
[----:B------:R-:W0:Y:S02]  /*0000*/  LDC R1, c[0x0][0x28] ;  /* 0x00000a00ff017b82 */ /* 0x000e240000000800 */
[----:B------:R-:W1:Y:S01]  /*0010*/  S2R R0, SR_TID.X ;  /* 0x0000000000007919 */ /* 0x000e620000002100 */
[----:B------:R-:W2:Y:S01]  /*0020*/  LDC.64 R4, c[0x0][0x218] ;  /* 0x00008600ff047b82 */ /* 0x000ea20000000a00 */
[----:B------:R-:W-:Y:S01]  /*0030*/  IMAD.MOV.U32 R13, RZ, RZ, RZ ;  /* 0x000000ffff0d7224 */ /* 0x000fe200078e00ff */
[----:B------:R-:W-:Y:S01]  /*0040*/  ULDC.64 UR4, c[0x0][0x208] ;  /* 0x0000820000047ab9 */ /* 0x000fe20000000a00 */
[----:B------:R-:W3:Y:S05]  /*0050*/  S2R R11, SR_CTAID.X ;  /* 0x00000000000b7919 */ /* 0x000eea0000002500 */
[----:B------:R-:W4:Y:S01]  /*0060*/  LDC.64 R6, c[0x0][0x220] ;  /* 0x00008800ff067b82 */ /* 0x000f220000000a00 */
[----:B-1----:R-:W-:-:S02]  /*0070*/  LOP3.LUT R0, R0, 0x7f, RZ, 0xc0, !PT ;  /* 0x0000007f00007812 */ /* 0x002fc400078ec0ff */
[----:B---3--:R-:W-:-:S03]  /*0080*/  SHF.R.S32.HI R2, RZ, 0x18, R11 ;  /* 0x00000018ff027819 */ /* 0x008fc6000001140b */
[----:B------:R-:W-:Y:S01]  /*0090*/  IMAD R11, R11, 0x80, R0 ;  /* 0x000000800b0b7824 */ /* 0x000fe200078e0200 */
[----:B------:R-:W-:Y:S02]  /*00a0*/  SGXT R0, R2, 0x1 ;  /* 0x000000010200781a */ /* 0x000fe40000000200 */
[----:B------:R-:W1:Y:S02]  /*00b0*/  LDC.64 R2, c[0x0][0x210] ;  /* 0x00008400ff027b82 */ /* 0x000e640000000a00 */
[----:B------:R-:W-:Y:S02]  /*00c0*/  ISETP.GE.AND P0, PT, R11, 0x100, PT ;  /* 0x000001000b00780c */ /* 0x000fe40003f06270 */
[----:B------:R-:W-:-:S04]  /*00d0*/  LEA.HI R0, R0, R11, RZ, 0x4 ;  /* 0x0000000b00007211 */ /* 0x000fc800078f20ff */
[----:B------:R-:W-:-:S04]  /*00e0*/  SHF.R.S32.HI R0, RZ, 0x4, R0 ;  /* 0x00000004ff007819 */ /* 0x000fc80000011400 */
[----:B------:R-:W-:-:S04]  /*00f0*/  LEA.HI R8, R0, R0, RZ, 0x2 ;  /* 0x0000000000087211 */ /* 0x000fc800078f10ff */
[----:B------:R-:W-:-:S04]  /*0100*/  LOP3.LUT R9, R8, 0xfffffffc, RZ, 0xc0, !PT ;  /* 0xfffffffc08097812 */ /* 0x000fc800078ec0ff */
[----:B------:R-:W-:Y:S01]  /*0110*/  IADD3 R9, R0, -R9, RZ ;  /* 0x8000000900097210 */ /* 0x000fe20007ffe0ff */
[----:B------:R-:W-:Y:S01]  /*0120*/  HFMA2.MMA R0, -RZ, RZ, 0, 0 ;  /* 0x00000000ff007435 */ /* 0x000fe200000001ff */
[----:B------:R-:W-:-:S03]  /*0130*/  IMAD.MOV.U32 R15, RZ, RZ, RZ ;  /* 0x000000ffff0f7224 */ /* 0x000fc600078e00ff */
[----:B--2---:R-:W-:Y:S02]  /*0140*/  IMAD.WIDE R4, R9, 0x4, R4 ;  /* 0x0000000409047825 */ /* 0x004fe400078e0204 */
[----:B------:R-:W2:Y:S02]  /*0150*/  LDC.64 R8, c[0x0][0x228] ;  /* 0x00008a00ff087b82 */ /* 0x000ea40000000a00 */
[C---:B-1----:R-:W-:Y:S01]  /*0160*/  IMAD.WIDE R2, R11.reuse, 0x4, R2 ;  /* 0x000000040b027825 */ /* 0x042fe200078e0202 */
[----:B------:R-:W3:Y:S03]  /*0170*/  @!P0 LDG.E.EL R13, desc[UR4][R4.64] ;  /* 0x00000004040d8981 */ /* 0x000ee6000c2e1900 */
[C---:B----4-:R-:W-:Y:S01]  /*0180*/  IMAD.WIDE R6, R11.reuse, 0x4, R6 ;  /* 0x000000040b067825 */ /* 0x050fe200078e0206 */
[----:B------:R-:W3:Y:S04]  /*0190*/  @!P0 LDG.E R0, desc[UR4][R2.64] ;  /* 0x0000000402008981 */ /* 0x000ee8000c1e1900 */
[----:B------:R-:W4:Y:S01]  /*01a0*/  @!P0 LDG.E R15, desc[UR4][R6.64] ;  /* 0x00000004060f8981 */ /* 0x000f22000c1e1900 */
[----:B--2---:R-:W-:-:S04]  /*01b0*/  IMAD.WIDE R8, R11, 0x4, R8 ;  /* 0x000000040b087825 */ /* 0x004fc800078e0208 */
[----:B---3--:R-:W-:-:S04]  /*01c0*/  FADD R0, R13, R0 ;  /* 0x000000000d007221 */ /* 0x008fc80000000000 */
[----:B----4-:R-:W-:-:S05]  /*01d0*/  FADD R13, R0, R15 ;  /* 0x0000000f000d7221 */ /* 0x010fca0000000000 */
[----:B------:R1:W-:Y:S01]  /*01e0*/  @!P0 STG.E desc[UR4][R2.64], R13 ;  /* 0x0000000d02008986 */ /* 0x0003e2000c101904 */
[----:B------:R-:W-:Y:S05]  /*01f0*/  @P0 EXIT ;  /* 0x000000000000094d */ /* 0x000fea0003800000 */
[----:B------:R-:W-:Y:S01]  /*0200*/  STG.E desc[UR4][R8.64], R15 ;  /* 0x0000000f08007986 */ /* 0x000fe2000c101904 */
[----:B------:R-:W-:Y:S05]  /*0210*/  EXIT ;  /* 0x000000000000794d */ /* 0x000fea0003800000 */
.L_x_0:
[----:B------:R-:W-:-:S00]  /*0220*/  BRA `(.L_x_0) ;  /* 0xfffffffc00fc7947 */ /* 0x000fc0000383ffff */
[----:B------:R-:W-:-:S00]  /*0230*/  NOP ;  /* 0x0000000000007918 */ /* 0x000fc00000000000 */
        /* <DEDUP_REMOVED lines=12> */
.L_x_1:


//--------------------- .nv.constant0.triton_poi_fused_add_convolution_3 --------------------------
	.section	.nv.constant0.triton_poi_fused_add_convolution_3,"a",@progbits
	.sectionflags	@""
	.align	4
.nv.constant0.triton_poi_fused_add_convolution_3:
	.zero		564
